	.headerflags	@"EF_CUDA_TEXMODE_UNIFIED EF_CUDA_64BIT_ADDRESS EF_CUDA_ACCELERATORS EF_CUDA_SM90 EF_CUDA_VIRTUAL_SM(EF_CUDA_SM90)"
	.elftype	@"ET_EXEC"


//--------------------- .nv.info                  --------------------------
	.section	.nv.info,"",@"SHT_CUDA_INFO"
	.align	4


	//----- nvinfo : EIATTR_REGCOUNT
	.align		4
        /*0000*/ 	.byte	0x04, 0x2f
        /*0002*/ 	.short	(.L_1 - .L_0)
	.align		4
.L_0:
        /*0004*/ 	.word	index@(triton_poi_fused_cat_4)
        /*0008*/ 	.word	0x00000012


	//----- nvinfo : EIATTR_MIN_STACK_SIZE
	.align		4
.L_1:
        /*000c*/ 	.byte	0x04, 0x12
        /*000e*/ 	.short	(.L_3 - .L_2)
	.align		4
.L_2:
        /*0010*/ 	.word	index@(triton_poi_fused_cat_4)
        /*0014*/ 	.word	0x00000000


	//----- nvinfo : EIATTR_FRAME_SIZE
	.align		4
.L_3:
        /*0018*/ 	.byte	0x04, 0x11
        /*001a*/ 	.short	(.L_5 - .L_4)
	.align		4
.L_4:
        /*001c*/ 	.word	index@(triton_poi_fused_cat_4)
        /*0020*/ 	.word	0x00000000


	//----- nvinfo : EIATTR_MIN_STACK_SIZE
	.align		4
.L_5:
        /*0024*/ 	.byte	0x04, 0x12
        /*0026*/ 	.short	(.L_7 - .L_6)
	.align		4
.L_6:
        /*0028*/ 	.word	index@(triton_poi_fused_cat_4)
        /*002c*/ 	.word	0x00000000
.L_7:


//--------------------- .nv.info.triton_poi_fused_cat_4 --------------------------
	.section	.nv.info.triton_poi_fused_cat_4,"",@"SHT_CUDA_INFO"
	.sectionflags	@""
	.align	4


	//----- nvinfo : EIATTR_CUDA_API_VERSION
	.align		4
        /*0000*/ 	.byte	0x04, 0x37
        /*0002*/ 	.short	(.L_9 - .L_8)
.L_8:
        /*0004*/ 	.word	0x0000007c


	//----- nvinfo : EIATTR_KPARAM_INFO
	.align		4
.L_9:
        /*0008*/ 	.byte	0x04, 0x17
        /*000a*/ 	.short	(.L_11 - .L_10)
.L_10:
        /*000c*/ 	.word	0x00000000
        /*0010*/ 	.short	0x0003
        /*0012*/ 	.short	0x0018
        /*0014*/ 	.byte	0x00, 0xf0, 0x11, 0x00


	//----- nvinfo : EIATTR_KPARAM_INFO
	.align		4
.L_11:
        /*0018*/ 	.byte	0x04, 0x17
        /*001a*/ 	.short	(.L_13 - .L_12)
.L_12:
        /*001c*/ 	.word	0x00000000
        /*0020*/ 	.short	0x0002
        /*0022*/ 	.short	0x0010
        /*0024*/ 	.byte	0x00, 0xf4, 0x21, 0x00


	//----- nvinfo : EIATTR_KPARAM_INFO
	.align		4
.L_13:
        /*0028*/ 	.byte	0x04, 0x17
        /*002a*/ 	.short	(.L_15 - .L_14)
.L_14:
        /*002c*/ 	.word	0x00000000
        /*0030*/ 	.short	0x0001
        /*0032*/ 	.short	0x0008
        /*0034*/ 	.byte	0x00, 0xf4, 0x21, 0x00


	//----- nvinfo : EIATTR_KPARAM_INFO
	.align		4
.L_15:
        /*0038*/ 	.byte	0x04, 0x17
        /*003a*/ 	.short	(.L_17 - .L_16)
.L_16:
        /*003c*/ 	.word	0x00000000
        /*0040*/ 	.short	0x0000
        /*0042*/ 	.short	0x0000
        /*0044*/ 	.byte	0x00, 0xf4, 0x21, 0x00


	//----- nvinfo : EIATTR_SPARSE_MMA_MASK
	.align		4
.L_17:
        /*0048*/ 	.byte	0x03, 0x50
        /*004a*/ 	.short	0x0000


	//----- nvinfo : EIATTR_MAXREG_COUNT
	.align		4
        /*004c*/ 	.byte	0x03, 0x1b
        /*004e*/ 	.short	0x00ff


	//----- nvinfo : EIATTR_EXIT_INSTR_OFFSETS
	.align		4
        /*0050*/ 	.byte	0x04, 0x1c
        /*0052*/ 	.short	(.L_19 - .L_18)


	//   ....[0]....
.L_18:
        /*0054*/ 	.word	0x00000620


	//   ....[1]....
        /*0058*/ 	.word	0x00000640


	//----- nvinfo : EIATTR_REQNTID
	.align		4
.L_19:
        /*005c*/ 	.byte	0x04, 0x10
        /*005e*/ 	.short	(.L_21 - .L_20)
.L_20:
        /*0060*/ 	.word	0x00000080
        /*0064*/ 	.word	0x00000001
        /*0068*/ 	.word	0x00000001


	//----- nvinfo : EIATTR_CBANK_PARAM_SIZE
	.align		4
.L_21:
        /*006c*/ 	.byte	0x03, 0x19
        /*006e*/ 	.short	0x001c


	//----- nvinfo : EIATTR_PARAM_CBANK
	.align		4
        /*0070*/ 	.byte	0x04, 0x0a
        /*0072*/ 	.short	(.L_23 - .L_22)
	.align		4
.L_22:
        /*0074*/ 	.word	index@(.nv.constant0.triton_poi_fused_cat_4)
        /*0078*/ 	.short	0x0210
        /*007a*/ 	.short	0x001c


	//----- nvinfo : EIATTR_SW_WAR
	.align		4
.L_23:
        /*007c*/ 	.byte	0x04, 0x36
        /*007e*/ 	.short	(.L_25 - .L_24)
.L_24:
        /*0080*/ 	.word	0x00000008
.L_25:


//--------------------- .nv.callgraph             --------------------------
	.section	.nv.callgraph,"",@"SHT_CUDA_CALLGRAPH"
	.align	4
	.sectionentsize	8
	.align		4
        /*0000*/ 	.word	0x00000000
	.align		4
        /*0004*/ 	.word	0xffffffff
	.align		4
        /*0008*/ 	.word	0x00000000
	.align		4
        /*000c*/ 	.word	0xfffffffe
	.align		4
        /*0010*/ 	.word	0x00000000
	.align		4
        /*0014*/ 	.word	0xfffffffd
	.align		4
        /*0018*/ 	.word	0x00000000
	.align		4
        /*001c*/ 	.word	0xfffffffc


//--------------------- .text.triton_poi_fused_cat_4 --------------------------
	.section	.text.triton_poi_fused_cat_4,"ax",@progbits
	.align	128
        .global         triton_poi_fused_cat_4
        .type           triton_poi_fused_cat_4,@function
        .size           triton_poi_fused_cat_4,(.L_x_1 - triton_poi_fused_cat_4)
        .other          triton_poi_fused_cat_4,@"STO_CUDA_ENTRY STV_DEFAULT"
triton_poi_fused_cat_4:
.text.triton_poi_fused_cat_4:
[----:B------:R-:W0:Y:S02]  /*0000*/  LDC R1, c[0x0][0x28] ;  /* 0x00000a00ff017b82 */ /* 0x000e240000000800 */
[----:B------:R-:W1:Y:S01]  /*0010*/  S2R R0, SR_TID.X ;  /* 0x0000000000007919 */ /* 0x000e620000002100 */
[----:B------:R-:W2:Y:S01]  /*0020*/  LDC.64 R6, c[0x0][0x210] ;  /* 0x00008400ff067b82 */ /* 0x000ea20000000a00 */
[----:B------:R-:W-:Y:S01]  /*0030*/  ULDC.64 UR4, c[0x0][0x208] ;  /* 0x0000820000047ab9 */ /* 0x000fe20000000a00 */
[----:B------:R-:W-:Y:S01]  /*0040*/  ULDC.64 UR6, c[0x0][0x218] ;  /* 0x0000860000067ab9 */ /* 0x000fe20000000a00 */
[----:B------:R-:W3:Y:S01]  /*0050*/  S2R R3, SR_CTAID.X ;  /* 0x0000000000037919 */ /* 0x000ee20000002500 */
[----:B-1----:R-:W-:-:S05]  /*0060*/  IMAD.SHL.U32 R0, R0, 0x2, RZ ;  /* 0x0000000200007824 */ /* 0x002fca00078e00ff */
[----:B------:R-:W-:-:S05]  /*0070*/  LOP3.LUT R0, R0, 0xfe, RZ, 0xc0, !PT ;  /* 0x000000fe00007812 */ /* 0x000fca00078ec0ff */
[----:B---3--:R-:W-:-:S05]  /*0080*/  IMAD R0, R3, 0x100, R0 ;  /* 0x0000010003007824 */ /* 0x008fca00078e0200 */
[----:B------:R-:W-:Y:S02]  /*0090*/  SHF.R.S32.HI R3, RZ, 0x1f, R0 ;  /* 0x0000001fff037819 */ /* 0x000fe40000011400 */
[----:B------:R-:W-:Y:S02]  /*00a0*/  ISETP.GE.AND P0, PT, R0, 0x100, PT ;  /* 0x000001000000780c */ /* 0x000fe40003f06270 */
[CC--:B------:R-:W-:Y:S02]  /*00b0*/  LEA.HI R2, R3.reuse, R0.reuse, RZ, 0x4 ;  /* 0x0000000003027211 */ /* 0x0c0fe400078f20ff */
[----:B------:R-:W-:Y:S02]  /*00c0*/  LEA.HI R5, R3, R0, RZ, 0x6 ;  /* 0x0000000003057211 */ /* 0x000fe400078f30ff */
[----:B------:R-:W-:Y:S02]  /*00d0*/  SHF.R.S32.HI R4, RZ, 0x4, R2 ;  /* 0x00000004ff047819 */ /* 0x000fe40000011402 */
[----:B------:R-:W-:-:S02]  /*00e0*/  SHF.R.S32.HI R8, RZ, 0x6, R5 ;  /* 0x00000006ff087819 */ /* 0x000fc40000011405 */
[----:B------:R-:W-:Y:S02]  /*00f0*/  LEA.HI R3, R4, R4, RZ, 0x2 ;  /* 0x0000000404037211 */ /* 0x000fe400078f10ff */
[----:B------:R-:W-:Y:S01]  /*0100*/  LOP3.LUT R5, R5, 0xffffffc0, RZ, 0xc0, !PT ;  /* 0xffffffc005057812 */ /* 0x000fe200078ec0ff */
[----:B------:R-:W-:Y:S01]  /*0110*/  IMAD.SHL.U32 R9, R8, 0x20, RZ ;  /* 0x0000002008097824 */ /* 0x000fe200078e00ff */
[----:B------:R-:W-:-:S04]  /*0120*/  LOP3.LUT R3, R3, 0xfffffffc, RZ, 0xc0, !PT ;  /* 0xfffffffc03037812 */ /* 0x000fc800078ec0ff */
[----:B------:R-:W-:Y:S02]  /*0130*/  IADD3 R3, R4, -R3, RZ ;  /* 0x8000000304037210 */ /* 0x000fe40007ffe0ff */
[----:B------:R-:W-:Y:S02]  /*0140*/  IADD3 R11, R9, R0, -R5 ;  /* 0x00000000090b7210 */ /* 0x000fe40007ffe805 */
[C---:B------:R-:W-:Y:S01]  /*0150*/  ISETP.GE.AND P1, PT, R3.reuse, 0x2, PT ;  /* 0x000000020300780c */ /* 0x040fe20003f26270 */
[----:B------:R-:W-:Y:S01]  /*0160*/  IMAD.SHL.U32 R8, R3, 0x10, RZ ;  /* 0x0000001003087824 */ /* 0x000fe200078e00ff */
[----:B------:R-:W-:Y:S01]  /*0170*/  LOP3.LUT R5, R2, 0xfffffff0, RZ, 0xc0, !PT ;  /* 0xfffffff002057812 */ /* 0x000fe200078ec0ff */
[----:B--2---:R-:W-:Y:S01]  /*0180*/  IMAD.WIDE R6, R11, 0x4, R6 ;  /* 0x000000040b067825 */ /* 0x004fe200078e0206 */
[C---:B------:R-:W-:Y:S02]  /*0190*/  ISETP.LT.AND P3, PT, R0.reuse, 0x100, !P1 ;  /* 0x000001000000780c */ /* 0x040fe40004f61270 */
[----:B------:R-:W-:Y:S01]  /*01a0*/  SHF.R.S32.HI R11, RZ, 0x1f, R9 ;  /* 0x0000001fff0b7819 */ /* 0x000fe20000011409 */
[----:B------:R-:W-:Y:S01]  /*01b0*/  IMAD.IADD R2, R0, 0x1, -R5 ;  /* 0x0000000100027824 */ /* 0x000fe200078e0a05 */
[----:B------:R-:W-:-:S02]  /*01c0*/  CS2R R4, SRZ ;  /* 0x0000000000047805 */ /* 0x000fc4000001ff00 */
[----:B------:R-:W-:Y:S02]  /*01d0*/  ISETP.GT.AND P2, PT, R3, 0x1, !P0 ;  /* 0x000000010300780c */ /* 0x000fe40004744270 */
[----:B------:R-:W-:Y:S02]  /*01e0*/  IADD3 R9, P4, P5, R8, R2, R9 ;  /* 0x0000000208097210 */ /* 0x000fe40007d9e009 */
[----:B------:R-:W-:Y:S02]  /*01f0*/  SHF.R.S32.HI R2, RZ, 0x1f, R2 ;  /* 0x0000001fff027819 */ /* 0x000fe40000011402 */
[----:B------:R-:W-:Y:S01]  /*0200*/  SHF.R.S32.HI R8, RZ, 0x1f, R8 ;  /* 0x0000001fff087819 */ /* 0x000fe20000011408 */
[----:B------:R-:W2:Y:S03]  /*0210*/  @P3 LDG.E.64 R4, desc[UR4][R6.64] ;  /* 0x0000000406043981 */ /* 0x000ea6000c1e1b00 */
[----:B------:R-:W-:-:S02]  /*0220*/  IADD3.X R2, R8, R2, R11, P4, P5 ;  /* 0x0000000208027210 */ /* 0x000fc400027ea40b */
[----:B------:R-:W-:Y:S02]  /*0230*/  CS2R R10, SRZ ;  /* 0x00000000000a7805 */ /* 0x000fe4000001ff00 */
[----:B------:R-:W-:-:S04]  /*0240*/  LEA R8, P4, R9, UR6, 0x2 ;  /* 0x0000000609087c11 */ /* 0x000fc8000f8810ff */
[----:B------:R-:W-:-:S05]  /*0250*/  LEA.HI.X R9, R9, UR7, R2, 0x2, P4 ;  /* 0x0000000709097c11 */ /* 0x000fca000a0f1402 */
[----:B------:R-:W3:Y:S01]  /*0260*/  @P2 LDG.E.64 R10, desc[UR4][R8.64+-0x80] ;  /* 0xffff8004080a2981 */ /* 0x000ee2000c1e1b00 */
[----:B------:R-:W-:Y:S01]  /*0270*/  HFMA2.MMA R15, -RZ, RZ, 1.625, 0 ;  /* 0x3e800000ff0f7435 */ /* 0x000fe200000001ff */
[----:B--2---:R-:W-:Y:S02]  /*0280*/  SEL R3, R4, RZ, P3 ;  /* 0x000000ff04037207 */ /* 0x004fe40001800000 */
[----:B------:R-:W-:-:S03]  /*0290*/  SEL R4, R5, RZ, P3 ;  /* 0x000000ff05047207 */ /* 0x000fc60001800000 */
[----:B------:R-:W-:Y:S02]  /*02a0*/  FADD R2, RZ, -R3 ;  /* 0x80000003ff027221 */ /* 0x000fe40000000000 */
[----:B------:R-:W-:Y:S02]  /*02b0*/  FADD R5, RZ, -R4 ;  /* 0x80000004ff057221 */ /* 0x000fe40000000000 */
[----:B------:R-:W-:-:S05]  /*02c0*/  FMUL R6, R2, 1.4426950216293334961 ;  /* 0x3fb8aa3b02067820 */ /* 0x000fca0000400000 */
[----:B------:R-:W-:Y:S02]  /*02d0*/  FSETP.GEU.AND P3, PT, R6, -126, PT ;  /* 0xc2fc00000600780b */ /* 0x000fe40003f6e000 */
[----:B---3--:R-:W-:Y:S01]  /*02e0*/  SEL R2, R10, RZ, P2 ;  /* 0x000000ff0a027207 */ /* 0x008fe20001000000 */
[----:B------:R-:W-:Y:S01]  /*02f0*/  FMUL R10, R5, 1.4426950216293334961 ;  /* 0x3fb8aa3b050a7820 */ /* 0x000fe20000400000 */
[----:B------:R-:W-:-:S03]  /*0300*/  SEL R5, R11, RZ, P2 ;  /* 0x000000ff0b057207 */ /* 0x000fc60001000000 */
[----:B------:R-:W-:Y:S01]  /*0310*/  FADD R7, RZ, -R2 ;  /* 0x80000002ff077221 */ /* 0x000fe20000000000 */
[----:B------:R-:W-:-:S03]  /*0320*/  FSETP.GEU.AND P5, PT, R10, -126, PT ;  /* 0xc2fc00000a00780b */ /* 0x000fc60003fae000 */
[----:B------:R-:W-:Y:S01]  /*0330*/  FMUL R11, R7, 1.4426950216293334961 ;  /* 0x3fb8aa3b070b7820 */ /* 0x000fe20000400000 */
[----:B------:R-:W-:Y:S01]  /*0340*/  FADD R7, RZ, -R5 ;  /* 0x80000005ff077221 */ /* 0x000fe20000000000 */
[----:B------:R-:W-:-:S03]  /*0350*/  @!P3 FMUL R6, R6, 0.5 ;  /* 0x3f0000000606b820 */ /* 0x000fc60000400000 */
[----:B------:R-:W-:Y:S01]  /*0360*/  FMUL R13, R7, 1.4426950216293334961 ;  /* 0x3fb8aa3b070d7820 */ /* 0x000fe20000400000 */
[----:B------:R-:W-:Y:S01]  /*0370*/  FSETP.GEU.AND P4, PT, R11, -126, PT ;  /* 0xc2fc00000b00780b */ /* 0x000fe20003f8e000 */
[----:B------:R-:W1:Y:S03]  /*0380*/  MUFU.EX2 R7, R6 ;  /* 0x0000000600077308 */ /* 0x000e660000000800 */
[----:B------:R-:W-:Y:S01]  /*0390*/  FSETP.GEU.AND P2, PT, R13, -126, PT ;  /* 0xc2fc00000d00780b */ /* 0x000fe20003f4e000 */
[----:B------:R-:W-:-:S04]  /*03a0*/  @!P5 FMUL R10, R10, 0.5 ;  /* 0x3f0000000a0ad820 */ /* 0x000fc80000400000 */
[----:B------:R-:W2:Y:S04]  /*03b0*/  MUFU.EX2 R8, R10 ;  /* 0x0000000a00087308 */ /* 0x000ea80000000800 */
[----:B------:R-:W-:Y:S01]  /*03c0*/  @!P4 FMUL R11, R11, 0.5 ;  /* 0x3f0000000b0bc820 */ /* 0x000fe20000400000 */
[----:B-1----:R-:W-:-:S03]  /*03d0*/  @!P3 FMUL R7, R7, R7 ;  /* 0x000000070707b220 */ /* 0x002fc60000400000 */
[----:B------:R-:W-:Y:S01]  /*03e0*/  @!P2 FMUL R13, R13, 0.5 ;  /* 0x3f0000000d0da820 */ /* 0x000fe20000400000 */
[----:B------:R-:W1:Y:S01]  /*03f0*/  MUFU.EX2 R12, R11 ;  /* 0x0000000b000c7308 */ /* 0x000e620000000800 */
[----:B------:R-:W-:Y:S01]  /*0400*/  FADD R9, R7, 1 ;  /* 0x3f80000007097421 */ /* 0x000fe20000000000 */
[----:B--2---:R-:W-:-:S04]  /*0410*/  @!P5 FMUL R8, R8, R8 ;  /* 0x000000080808d220 */ /* 0x004fc80000400000 */
[----:B------:R-:W-:Y:S02]  /*0420*/  FSETP.GT.AND P3, PT, R9, 8.50705917302346158658e+37, PT ;  /* 0x7e8000000900780b */ /* 0x000fe40003f64000 */
[----:B------:R-:W2:Y:S01]  /*0430*/  MUFU.EX2 R7, R13 ;  /* 0x0000000d00077308 */ /* 0x000ea20000000800 */
[----:B------:R-:W-:Y:S01]  /*0440*/  FADD R8, R8, 1 ;  /* 0x3f80000008087421 */ /* 0x000fe20000000000 */
[----:B------:R-:W-:Y:S01]  /*0450*/  FSEL R10, R15, 1, P3 ;  /* 0x3f8000000f0a7808 */ /* 0x000fe20001800000 */
[----:B-1----:R-:W-:-:S03]  /*0460*/  @!P4 FMUL R12, R12, R12 ;  /* 0x0000000c0c0cc220 */ /* 0x002fc60000400000 */
[----:B------:R-:W-:Y:S01]  /*0470*/  FSETP.GT.AND P4, PT, R8, 8.50705917302346158658e+37, PT ;  /* 0x7e8000000800780b */ /* 0x000fe20003f84000 */
[----:B------:R-:W-:-:S04]  /*0480*/  FADD R12, R12, 1 ;  /* 0x3f8000000c0c7421 */ /* 0x000fc80000000000 */
[----:B------:R-:W-:Y:S01]  /*0490*/  @P3 FMUL R9, R9, 0.25 ;  /* 0x3e80000009093820 */ /* 0x000fe20000400000 */
[----:B------:R-:W-:Y:S01]  /*04a0*/  FSEL R11, R15, 1, P4 ;  /* 0x3f8000000f0b7808 */ /* 0x000fe20002000000 */
[----:B--2---:R-:W-:Y:S01]  /*04b0*/  @!P2 FMUL R7, R7, R7 ;  /* 0x000000070707a220 */ /* 0x004fe20000400000 */
[----:B------:R-:W-:-:S03]  /*04c0*/  FSETP.GT.AND P2, PT, R12, 8.50705917302346158658e+37, PT ;  /* 0x7e8000000c00780b */ /* 0x000fc60003f44000 */
[----:B------:R-:W1:Y:S01]  /*04d0*/  MUFU.RCP R9, R9 ;  /* 0x0000000900097308 */ /* 0x000e620000001000 */
[----:B------:R-:W-:Y:S01]  /*04e0*/  FADD R14, R7, 1 ;  /* 0x3f800000070e7421 */ /* 0x000fe20000000000 */
[----:B------:R-:W-:Y:S01]  /*04f0*/  FSEL R13, R15, 1, P2 ;  /* 0x3f8000000f0d7808 */ /* 0x000fe20001000000 */
[----:B------:R-:W-:Y:S01]  /*0500*/  @P4 FMUL R8, R8, 0.25 ;  /* 0x3e80000008084820 */ /* 0x000fe20000400000 */
[----:B------:R-:W2:Y:S02]  /*0510*/  LDC.64 R6, c[0x0][0x220] ;  /* 0x00008800ff067b82 */ /* 0x000ea40000000a00 */
[----:B------:R-:W-:-:S03]  /*0520*/  FSETP.GT.AND P5, PT, R14, 8.50705917302346158658e+37, PT ;  /* 0x7e8000000e00780b */ /* 0x000fc60003fa4000 */
[----:B------:R-:W3:Y:S01]  /*0530*/  MUFU.RCP R8, R8 ;  /* 0x0000000800087308 */ /* 0x000ee20000001000 */
[----:B------:R-:W-:Y:S01]  /*0540*/  FSEL R15, R15, 1, P5 ;  /* 0x3f8000000f0f7808 */ /* 0x000fe20002800000 */
[----:B------:R-:W-:Y:S01]  /*0550*/  @P2 FMUL R12, R12, 0.25 ;  /* 0x3e8000000c0c2820 */ /* 0x000fe20000400000 */
[----:B-1----:R-:W-:-:S05]  /*0560*/  FMUL R10, R9, R10 ;  /* 0x0000000a090a7220 */ /* 0x002fca0000400000 */
[----:B------:R-:W1:Y:S02]  /*0570*/  MUFU.RCP R12, R12 ;  /* 0x0000000c000c7308 */ /* 0x000e640000001000 */
[----:B------:R-:W-:Y:S01]  /*0580*/  @P5 FMUL R14, R14, 0.25 ;  /* 0x3e8000000e0e5820 */ /* 0x000fe20000400000 */
[----:B------:R-:W-:Y:S01]  /*0590*/  FMUL R10, R3, R10 ;  /* 0x0000000a030a7220 */ /* 0x000fe20000400000 */
[----:B---3--:R-:W-:-:S04]  /*05a0*/  FMUL R11, R8, R11 ;  /* 0x0000000b080b7220 */ /* 0x008fc80000400000 */
[----:B------:R-:W3:Y:S01]  /*05b0*/  MUFU.RCP R14, R14 ;  /* 0x0000000e000e7308 */ /* 0x000ee20000001000 */
[----:B------:R-:W-:Y:S01]  /*05c0*/  FMUL R11, R4, R11 ;  /* 0x0000000b040b7220 */ /* 0x000fe20000400000 */
[----:B--2---:R-:W-:-:S04]  /*05d0*/  IMAD.WIDE R6, R0, 0x4, R6 ;  /* 0x0000000400067825 */ /* 0x004fc800078e0206 */
[----:B-1----:R-:W-:-:S04]  /*05e0*/  FMUL R13, R12, R13 ;  /* 0x0000000d0c0d7220 */ /* 0x002fc80000400000 */
[----:B------:R-:W-:Y:S01]  /*05f0*/  @P1 FMUL R10, R2, R13 ;  /* 0x0000000d020a1220 */ /* 0x000fe20000400000 */
[----:B---3--:R-:W-:-:S04]  /*0600*/  FMUL R8, R14, R15 ;  /* 0x0000000f0e087220 */ /* 0x008fc80000400000 */
[----:B------:R-:W-:Y:S01]  /*0610*/  @P1 FMUL R11, R5, R8 ;  /* 0x00000008050b1220 */ /* 0x000fe20000400000 */
[----:B------:R-:W-:Y:S06]  /*0620*/  @P0 EXIT ;  /* 0x000000000000094d */ /* 0x000fec0003800000 */
[----:B------:R-:W-:Y:S01]  /*0630*/  STG.E.64 desc[UR4][R6.64], R10 ;  /* 0x0000000a06007986 */ /* 0x000fe2000c101b04 */
[----:B------:R-:W-:Y:S05]  /*0640*/  EXIT ;  /* 0x000000000000794d */ /* 0x000fea0003800000 */
.L_x_0:
[----:B------:R-:W-:-:S00]  /*0650*/  BRA `(.L_x_0) ;  /* 0xfffffffc00fc7947 */ /* 0x000fc0000383ffff */
[----:B------:R-:W-:-:S00]  /*0660*/  NOP ;  /* 0x0000000000007918 */ /* 0x000fc00000000000 */
        /* <DEDUP_REMOVED lines=9> */
.L_x_1:


//--------------------- .nv.constant0.triton_poi_fused_cat_4 --------------------------
	.section	.nv.constant0.triton_poi_fused_cat_4,"a",@progbits
	.sectionflags	@""
	.align	4
.nv.constant0.triton_poi_fused_cat_4:
	.zero		556
